//
// Generated by NVIDIA NVVM Compiler
//
// Compiler Build ID: CL-36424714
// Cuda compilation tools, release 13.0, V13.0.88
// Based on NVVM 20.0.0
//

.version 9.0
.target sm_100
.address_size 64

	// .globl	_Z10Matrix_addPiS_S_

.visible .entry _Z10Matrix_addPiS_S_(
	.param .u64 .ptr .align 1 _Z10Matrix_addPiS_S__param_0,
	.param .u64 .ptr .align 1 _Z10Matrix_addPiS_S__param_1,
	.param .u64 .ptr .align 1 _Z10Matrix_addPiS_S__param_2
)
{
	.reg .pred 	%p<2>;
	.reg .b32 	%r<68>;
	.reg .b64 	%rd<21>;

	ld.param.u64 	%rd6, [_Z10Matrix_addPiS_S__param_0];
	ld.param.u64 	%rd7, [_Z10Matrix_addPiS_S__param_1];
	ld.param.u64 	%rd5, [_Z10Matrix_addPiS_S__param_2];
	cvta.to.global.u64 	%rd8, %rd7;
	cvta.to.global.u64 	%rd9, %rd6;
	mov.u32 	%r10, %ctaid.x;
	mov.u32 	%r11, %ntid.x;
	mov.u32 	%r12, %tid.x;
	mad.lo.s32 	%r1, %r10, %r11, %r12;
	mov.u32 	%r13, %ctaid.y;
	mov.u32 	%r14, %ntid.y;
	mov.u32 	%r15, %tid.y;
	mad.lo.s32 	%r2, %r13, %r14, %r15;
	mul.wide.u32 	%rd10, %r14, %r13;
	cvt.u64.u32 	%rd11, %r15;
	add.s64 	%rd12, %rd10, %rd11;
	shl.b64 	%rd13, %rd12, 12;
	add.s64 	%rd14, %rd13, %rd9;
	add.s64 	%rd20, %rd14, 32;
	add.s64 	%rd2, %rd8, 32768;
	mov.b32 	%r66, 0;
	mov.u32 	%r65, %r1;
	mov.u32 	%r67, %r66;
$L__BB0_1:
	mul.wide.s32 	%rd15, %r65, 4;
	add.s64 	%rd16, %rd2, %rd15;
	ld.global.u32 	%r16, [%rd20+-32];
	ld.global.u32 	%r17, [%rd16+-32768];
	mad.lo.s32 	%r18, %r17, %r16, %r67;
	ld.global.u32 	%r19, [%rd20+-28];
	ld.global.u32 	%r20, [%rd16+-28672];
	mad.lo.s32 	%r21, %r20, %r19, %r18;
	ld.global.u32 	%r22, [%rd20+-24];
	ld.global.u32 	%r23, [%rd16+-24576];
	mad.lo.s32 	%r24, %r23, %r22, %r21;
	ld.global.u32 	%r25, [%rd20+-20];
	ld.global.u32 	%r26, [%rd16+-20480];
	mad.lo.s32 	%r27, %r26, %r25, %r24;
	ld.global.u32 	%r28, [%rd20+-16];
	ld.global.u32 	%r29, [%rd16+-16384];
	mad.lo.s32 	%r30, %r29, %r28, %r27;
	ld.global.u32 	%r31, [%rd20+-12];
	ld.global.u32 	%r32, [%rd16+-12288];
	mad.lo.s32 	%r33, %r32, %r31, %r30;
	ld.global.u32 	%r34, [%rd20+-8];
	ld.global.u32 	%r35, [%rd16+-8192];
	mad.lo.s32 	%r36, %r35, %r34, %r33;
	ld.global.u32 	%r37, [%rd20+-4];
	ld.global.u32 	%r38, [%rd16+-4096];
	mad.lo.s32 	%r39, %r38, %r37, %r36;
	ld.global.u32 	%r40, [%rd20];
	ld.global.u32 	%r41, [%rd16];
	mad.lo.s32 	%r42, %r41, %r40, %r39;
	ld.global.u32 	%r43, [%rd20+4];
	ld.global.u32 	%r44, [%rd16+4096];
	mad.lo.s32 	%r45, %r44, %r43, %r42;
	ld.global.u32 	%r46, [%rd20+8];
	ld.global.u32 	%r47, [%rd16+8192];
	mad.lo.s32 	%r48, %r47, %r46, %r45;
	ld.global.u32 	%r49, [%rd20+12];
	ld.global.u32 	%r50, [%rd16+12288];
	mad.lo.s32 	%r51, %r50, %r49, %r48;
	ld.global.u32 	%r52, [%rd20+16];
	ld.global.u32 	%r53, [%rd16+16384];
	mad.lo.s32 	%r54, %r53, %r52, %r51;
	ld.global.u32 	%r55, [%rd20+20];
	ld.global.u32 	%r56, [%rd16+20480];
	mad.lo.s32 	%r57, %r56, %r55, %r54;
	ld.global.u32 	%r58, [%rd20+24];
	ld.global.u32 	%r59, [%rd16+24576];
	mad.lo.s32 	%r60, %r59, %r58, %r57;
	ld.global.u32 	%r61, [%rd20+28];
	ld.global.u32 	%r62, [%rd16+28672];
	mad.lo.s32 	%r67, %r62, %r61, %r60;
	add.s32 	%r66, %r66, 16;
	add.s64 	%rd20, %rd20, 64;
	add.s32 	%r65, %r65, 16384;
	setp.ne.s32 	%p1, %r66, 1024;
	@%p1 bra 	$L__BB0_1;
	cvta.to.global.u64 	%rd17, %rd5;
	shl.b32 	%r63, %r2, 10;
	add.s32 	%r64, %r63, %r1;
	mul.wide.s32 	%rd18, %r64, 4;
	add.s64 	%rd19, %rd17, %rd18;
	st.global.u32 	[%rd19], %r67;
	ret;

}


// ===== COMPILED SASS (sm_100) =====

	.target	sm_100

	.elftype	@"ET_EXEC"


//--------------------- .note.nv.tkinfo           --------------------------
	.section	.note.nv.tkinfo,"",@"SHT_NOTE"
	.sectionflags	@"SHF_NOTE_NV_TKINFO"
	.tkinfo
        /*0018*/ 	.word	0x00000002
        /*0030*/ 	.string	""
        /*0030*/ 	.string	"ptxas"
        /*0030*/ 	.string	"Cuda compilation tools, release 13.0, V13.0.88"
        /*0030*/ 	.string	"Build cuda_13.0.r13.0/compiler.36424714_0"
        /*0030*/ 	.string	"-arch sm_100 -m 64 "



//--------------------- .note.nv.cuinfo           --------------------------
	.section	.note.nv.cuinfo,"",@"SHT_NOTE"
	.sectionflags	@"SHF_NOTE_NV_CUINFO"
        /*0018*/ 	.short	0x0002
        /*001a*/ 	.short	0x0064
        /*001c*/ 	.short	0x0082
	.zero		2


//--------------------- .nv.info                  --------------------------
	.section	.nv.info,"",@"SHT_CUDA_INFO"
	.align	4


	//----- nvinfo : EIATTR_REGCOUNT
	.align		4
        /*0000*/ 	.byte	0x04, 0x2f
        /*0002*/ 	.short	(.L_1 - .L_0)
	.align		4
.L_0:
        /*0004*/ 	.word	index@(_Z10Matrix_addPiS_S_)
        /*0008*/ 	.word	0x0000001f


	//----- nvinfo : EIATTR_FRAME_SIZE
	.align		4
.L_1:
        /*000c*/ 	.byte	0x04, 0x11
        /*000e*/ 	.short	(.L_3 - .L_2)
	.align		4
.L_2:
        /*0010*/ 	.word	index@(_Z10Matrix_addPiS_S_)
        /*0014*/ 	.word	0x00000000


	//----- nvinfo : EIATTR_MIN_STACK_SIZE
	.align		4
.L_3:
        /*0018*/ 	.byte	0x04, 0x12
        /*001a*/ 	.short	(.L_5 - .L_4)
	.align		4
.L_4:
        /*001c*/ 	.word	index@(_Z10Matrix_addPiS_S_)
        /*0020*/ 	.word	0x00000000
.L_5:


//--------------------- .nv.compat                --------------------------
	.section	.nv.compat,"",@"SHT_CUDA_COMPAT_INFO"
	.align	4
        /*0000*/ 	.byte	0x02, 0x09, 0x00, 0x00, 0x02, 0x02, 0x01, 0x00, 0x02, 0x05, 0x05, 0x00, 0x03, 0x07, 0x01, 0x01
        /*0010*/ 	.byte	0x02, 0x03, 0x00, 0x00, 0x02, 0x06, 0x01, 0x00, 0x04, 0x0b, 0x08, 0x00, 0x09, 0x00, 0x00, 0x00
        /*0020*/ 	.byte	0x00, 0x00, 0x00, 0x00


//--------------------- .nv.info._Z10Matrix_addPiS_S_ --------------------------
	.section	.nv.info._Z10Matrix_addPiS_S_,"",@"SHT_CUDA_INFO"
	.sectionflags	@""
	.align	4


	//----- nvinfo : EIATTR_CUDA_API_VERSION
	.align		4
        /*0000*/ 	.byte	0x04, 0x37
        /*0002*/ 	.short	(.L_7 - .L_6)
.L_6:
        /*0004*/ 	.word	0x00000082


	//----- nvinfo : EIATTR_KPARAM_INFO
	.align		4
.L_7:
        /*0008*/ 	.byte	0x04, 0x17
        /*000a*/ 	.short	(.L_9 - .L_8)
.L_8:
        /*000c*/ 	.word	0x00000000
        /*0010*/ 	.short	0x0002
        /*0012*/ 	.short	0x0010
        /*0014*/ 	.byte	0x00, 0xf5, 0x21, 0x00


	//----- nvinfo : EIATTR_KPARAM_INFO
	.align		4
.L_9:
        /*0018*/ 	.byte	0x04, 0x17
        /*001a*/ 	.short	(.L_11 - .L_10)
.L_10:
        /*001c*/ 	.word	0x00000000
        /*0020*/ 	.short	0x0001
        /*0022*/ 	.short	0x0008
        /*0024*/ 	.byte	0x00, 0xf5, 0x21, 0x00


	//----- nvinfo : EIATTR_KPARAM_INFO
	.align		4
.L_11:
        /*0028*/ 	.byte	0x04, 0x17
        /*002a*/ 	.short	(.L_13 - .L_12)
.L_12:
        /*002c*/ 	.word	0x00000000
        /*0030*/ 	.short	0x0000
        /*0032*/ 	.short	0x0000
        /*0034*/ 	.byte	0x00, 0xf5, 0x21, 0x00


	//----- nvinfo : EIATTR_SPARSE_MMA_MASK
	.align		4
.L_13:
        /*0038*/ 	.byte	0x03, 0x50
        /*003a*/ 	.short	0x0000


	//----- nvinfo : EIATTR_MAXREG_COUNT
	.align		4
        /*003c*/ 	.byte	0x03, 0x1b
        /*003e*/ 	.short	0x00ff


	//----- nvinfo : EIATTR_MERCURY_ISA_VERSION
	.align		4
        /*0040*/ 	.byte	0x03, 0x5f
        /*0042*/ 	.short	0x0101


	//----- nvinfo : EIATTR_VRC_CTA_INIT_COUNT
	.align		4
        /*0044*/ 	.byte	0x02, 0x4a
	.zero		1
	.zero		1


	//----- nvinfo : EIATTR_EXIT_INSTR_OFFSETS
	.align		4
        /*0048*/ 	.byte	0x04, 0x1c
        /*004a*/ 	.short	(.L_15 - .L_14)


	//   ....[0]....
.L_14:
        /*004c*/ 	.word	0x00000540


	//----- nvinfo : EIATTR_CBANK_PARAM_SIZE
	.align		4
.L_15:
        /*0050*/ 	.byte	0x03, 0x19
        /*0052*/ 	.short	0x0018


	//----- nvinfo : EIATTR_PARAM_CBANK
	.align		4
        /*0054*/ 	.byte	0x04, 0x0a
        /*0056*/ 	.short	(.L_17 - .L_16)
	.align		4
.L_16:
        /*0058*/ 	.word	index@(.nv.constant0._Z10Matrix_addPiS_S_)
        /*005c*/ 	.short	0x0380
        /*005e*/ 	.short	0x0018


	//----- nvinfo : EIATTR_SW_WAR
	.align		4
.L_17:
        /*0060*/ 	.byte	0x04, 0x36
        /*0062*/ 	.short	(.L_19 - .L_18)
.L_18:
        /*0064*/ 	.word	0x00000008
.L_19:


//--------------------- .nv.callgraph             --------------------------
	.section	.nv.callgraph,"",@"SHT_CUDA_CALLGRAPH"
	.align	4
	.sectionentsize	8
	.align		4
        /*0000*/ 	.word	0x00000000
	.align		4
        /*0004*/ 	.word	0xffffffff
	.align		4
        /*0008*/ 	.word	0x00000000
	.align		4
        /*000c*/ 	.word	0xfffffffe
	.align		4
        /*0010*/ 	.word	0x00000000
	.align		4
        /*0014*/ 	.word	0xfffffffd
	.align		4
        /*0018*/ 	.word	0x00000000
	.align		4
        /*001c*/ 	.word	0xfffffffc


//--------------------- .text._Z10Matrix_addPiS_S_ --------------------------
	.section	.text._Z10Matrix_addPiS_S_,"ax",@progbits
	.align	128
        .global         _Z10Matrix_addPiS_S_
        .type           _Z10Matrix_addPiS_S_,@function
        .size           _Z10Matrix_addPiS_S_,(.L_x_2 - _Z10Matrix_addPiS_S_)
        .other          _Z10Matrix_addPiS_S_,@"STO_CUDA_ENTRY STV_DEFAULT"
_Z10Matrix_addPiS_S_:
.text._Z10Matrix_addPiS_S_:
[----:B------:R-:W-:Y:S01]  /*0000*/  LDC R1, c[0x0][0x37c] ;  /* 0x0000df00ff017b82 */ /* 0x000fe20000000800 */
[----:B------:R-:W0:Y:S07]  /*0010*/  S2R R2, SR_TID.Y ;  /* 0x0000000000027919 */ /* 0x000e2e0000002200 */
[----:B------:R-:W1:Y:S01]  /*0020*/  LDC R0, c[0x0][0x360] ;  /* 0x0000d800ff007b82 */ /* 0x000e620000000800 */
[----:B------:R-:W2:Y:S01]  /*0030*/  LDCU.128 UR12, c[0x0][0x380] ;  /* 0x00007000ff0c77ac */ /* 0x000ea20008000c00 */
[----:B------:R-:W-:Y:S01]  /*0040*/  HFMA2 R3, -RZ, RZ, 0, 0 ;  /* 0x00000000ff037431 */ /* 0x000fe200000001ff */
[----:B------:R-:W1:Y:S01]  /*0050*/  S2R R7, SR_TID.X ;  /* 0x0000000000077919 */ /* 0x000e620000002100 */
[----:B------:R-:W-:Y:S01]  /*0060*/  MOV R14, RZ ;  /* 0x000000ff000e7202 */ /* 0x000fe20000000f00 */
[----:B------:R-:W3:Y:S03]  /*0070*/  LDCU.64 UR8, c[0x0][0x358] ;  /* 0x00006b00ff0877ac */ /* 0x000ee60008000a00 */
[----:B------:R-:W0:Y:S08]  /*0080*/  S2UR UR7, SR_CTAID.Y ;  /* 0x00000000000779c3 */ /* 0x000e300000002600 */
[----:B------:R-:W0:Y:S01]  /*0090*/  LDC R9, c[0x0][0x364] ;  /* 0x0000d900ff097b82 */ /* 0x000e220000000800 */
[----:B--2---:R-:W-:-:S04]  /*00a0*/  UIADD3 UR5, UP0, UPT, UR14, 0x8000, URZ ;  /* 0x000080000e057890 */ /* 0x004fc8000ff1e0ff */
[----:B------:R-:W-:-:S03]  /*00b0*/  UIADD3.X UR6, UPT, UPT, URZ, UR15, URZ, UP0, !UPT ;  /* 0x0000000fff067290 */ /* 0x000fc600087fe4ff */
[----:B------:R-:W1:Y:S01]  /*00c0*/  S2UR UR4, SR_CTAID.X ;  /* 0x00000000000479c3 */ /* 0x000e620000002500 */
[----:B0-----:R-:W-:-:S03]  /*00d0*/  IMAD.WIDE.U32 R4, R9, UR7, R2 ;  /* 0x0000000709047c25 */ /* 0x001fc6000f8e0002 */
[----:B------:R-:W-:Y:S01]  /*00e0*/  LEA R10, P0, R4, UR12, 0xc ;  /* 0x0000000c040a7c11 */ /* 0x000fe2000f8060ff */
[----:B-1----:R-:W-:-:S03]  /*00f0*/  IMAD R0, R0, UR4, R7 ;  /* 0x0000000400007c24 */ /* 0x002fc6000f8e0207 */
[----:B------:R-:W-:Y:S01]  /*0100*/  IADD3 R10, P1, PT, R10, 0x20, RZ ;  /* 0x000000200a0a7810 */ /* 0x000fe20007f3e0ff */
[----:B------:R-:W-:Y:S01]  /*0110*/  IMAD R7, R9, UR7, R2 ;  /* 0x0000000709077c24 */ /* 0x000fe2000f8e0202 */
[----:B------:R-:W-:Y:S01]  /*0120*/  LEA.HI.X R5, R4, UR13, R5, 0xc, P0 ;  /* 0x0000000d04057c11 */ /* 0x000fe200080f6405 */
[----:B------:R-:W-:Y:S01]  /*0130*/  UMOV UR4, URZ ;  /* 0x000000ff00047c82 */ /* 0x000fe20008000000 */
[----:B------:R-:W-:Y:S02]  /*0140*/  MOV R6, R0 ;  /* 0x0000000000067202 */ /* 0x000fe40000000f00 */
[----:B---3--:R-:W-:-:S07]  /*0150*/  IADD3.X R5, PT, PT, RZ, R5, RZ, P1, !PT ;  /* 0x00000005ff057210 */ /* 0x008fce0000ffe4ff */
.L_x_0:
[----:B------:R-:W-:Y:S02]  /*0160*/  MOV R2, UR5 ;  /* 0x0000000500027c02 */ /* 0x000fe40008000f00 */
[----:B------:R-:W-:Y:S02]  /*0170*/  MOV R3, UR6 ;  /* 0x0000000600037c02 */ /* 0x000fe40008000f00 */
[----:B------:R-:W-:Y:S01]  /*0180*/  MOV R4, R10 ;  /* 0x0000000a00047202 */ /* 0x000fe20000000f00 */
[----:B------:R-:W-:-:S04]  /*0190*/  IMAD.WIDE R2, R6, 0x4, R2 ;  /* 0x0000000406027825 */ /* 0x000fc800078e0202 */
[----:B------:R-:W2:Y:S04]  /*01a0*/  LDG.E R15, desc[UR8][R4.64+-0x20] ;  /* 0xffffe008040f7981 */ /* 0x000ea8000c1e1900 */
[----:B------:R-:W2:Y:S04]  /*01b0*/  LDG.E R16, desc[UR8][R2.64+-0x8000] ;  /* 0xff80000802107981 */ /* 0x000ea8000c1e1900 */
[----:B------:R-:W3:Y:S04]  /*01c0*/  LDG.E R24, desc[UR8][R4.64+-0x1c] ;  /* 0xffffe40804187981 */ /* 0x000ee8000c1e1900 */
[----:B------:R-:W3:Y:S04]  /*01d0*/  LDG.E R25, desc[UR8][R2.64+-0x7000] ;  /* 0xff90000802197981 */ /* 0x000ee8000c1e1900 */
[----:B------:R-:W4:Y:S04]  /*01e0*/  LDG.E R19, desc[UR8][R4.64+-0x18] ;  /* 0xffffe80804137981 */ /* 0x000f28000c1e1900 */
[----:B------:R-:W4:Y:S04]  /*01f0*/  LDG.E R18, desc[UR8][R2.64+-0x6000] ;  /* 0xffa0000802127981 */ /* 0x000f28000c1e1900 */
[----:B------:R-:W5:Y:S04]  /*0200*/  LDG.E R20, desc[UR8][R4.64+-0x14] ;  /* 0xffffec0804147981 */ /* 0x000f68000c1e1900 */
        /* <DEDUP_REMOVED lines=11> */
[----:B------:R-:W5:Y:S01]  /*02c0*/  LDG.E R26, desc[UR8][R4.64+0x1c] ;  /* 0x00001c08041a7981 */ /* 0x000f62000c1e1900 */
[----:B--2---:R-:W-:-:S03]  /*02d0*/  IMAD R15, R15, R16, R14 ;  /* 0x000000100f0f7224 */ /* 0x004fc600078e020e */
[----:B------:R-:W2:Y:S04]  /*02e0*/  LDG.E R16, desc[UR8][R4.64] ;  /* 0x0000000804107981 */ /* 0x000ea8000c1e1900 */
[----:B------:R-:W2:Y:S01]  /*02f0*/  LDG.E R14, desc[UR8][R4.64+0x4] ;  /* 0x00000408040e7981 */ /* 0x000ea2000c1e1900 */
[----:B---3--:R-:W-:-:S03]  /*0300*/  IMAD R24, R24, R25, R15 ;  /* 0x0000001918187224 */ /* 0x008fc600078e020f */
[----:B------:R-:W3:Y:S04]  /*0310*/  LDG.E R15, desc[UR8][R2.64+0x1000] ;  /* 0x00100008020f7981 */ /* 0x000ee8000c1e1900 */
[----:B------:R-:W3:Y:S01]  /*0320*/  LDG.E R25, desc[UR8][R2.64+0x5000] ;  /* 0x0050000802197981 */ /* 0x000ee2000c1e1900 */
[----:B----4-:R-:W-:-:S03]  /*0330*/  IMAD R24, R19, R18, R24 ;  /* 0x0000001213187224 */ /* 0x010fc600078e0218 */
[----:B------:R-:W4:Y:S04]  /*0340*/  LDG.E R18, desc[UR8][R4.64+0x8] ;  /* 0x0000080804127981 */ /* 0x000f28000c1e1900 */
[----:B------:R-:W4:Y:S01]  /*0350*/  LDG.E R19, desc[UR8][R2.64+0x2000] ;  /* 0x0020000802137981 */ /* 0x000f22000c1e1900 */
[----:B-----5:R-:W-:-:S03]  /*0360*/  IMAD R24, R20, R21, R24 ;  /* 0x0000001514187224 */ /* 0x020fc600078e0218 */
[----:B------:R-:W5:Y:S04]  /*0370*/  LDG.E R20, desc[UR8][R4.64+0xc] ;  /* 0x00000c0804147981 */ /* 0x000f68000c1e1900 */
[----:B------:R-:W5:Y:S01]  /*0380*/  LDG.E R21, desc[UR8][R2.64+0x3000] ;  /* 0x0030000802157981 */ /* 0x000f62000c1e1900 */
[----:B------:R-:W-:-:S03]  /*0390*/  IMAD R24, R22, R23, R24 ;  /* 0x0000001716187224 */ /* 0x000fc600078e0218 */
[----:B------:R-:W5:Y:S04]  /*03a0*/  LDG.E R22, desc[UR8][R4.64+0x10] ;  /* 0x0000100804167981 */ /* 0x000f68000c1e1900 */
[----:B------:R-:W5:Y:S01]  /*03b0*/  LDG.E R23, desc[UR8][R2.64+0x4000] ;  /* 0x0040000802177981 */ /* 0x000f62000c1e1900 */
[----:B------:R-:W-:-:S03]  /*03c0*/  IMAD R28, R12, R13, R24 ;  /* 0x0000000d0c1c7224 */ /* 0x000fc600078e0218 */
[----:B------:R-:W5:Y:S04]  /*03d0*/  LDG.E R24, desc[UR8][R4.64+0x14] ;  /* 0x0000140804187981 */ /* 0x000f68000c1e1900 */
[----:B------:R0:W5:Y:S04]  /*03e0*/  LDG.E R13, desc[UR8][R4.64+0x18] ;  /* 0x00001808040d7981 */ /* 0x000168000c1e1900 */
[----:B------:R-:W5:Y:S01]  /*03f0*/  LDG.E R12, desc[UR8][R2.64+0x6000] ;  /* 0x00600008020c7981 */ /* 0x000f62000c1e1900 */
[----:B------:R-:W-:-:S04]  /*0400*/  IMAD R8, R9, R8, R28 ;  /* 0x0000000809087224 */ /* 0x000fc800078e021c */
[----:B------:R-:W-:Y:S01]  /*0410*/  IMAD R8, R10, R11, R8 ;  /* 0x0000000b0a087224 */ /* 0x000fe200078e0208 */
[----:B------:R-:W-:-:S04]  /*0420*/  UIADD3 UR4, UPT, UPT, UR4, 0x10, URZ ;  /* 0x0000001004047890 */ /* 0x000fc8000fffe0ff */
[----:B------:R-:W-:Y:S01]  /*0430*/  UISETP.NE.AND UP0, UPT, UR4, 0x400, UPT ;  /* 0x000004000400788c */ /* 0x000fe2000bf05270 */
[----:B------:R-:W-:Y:S02]  /*0440*/  IADD3 R10, P0, PT, R4, 0x40, RZ ;  /* 0x00000040040a7810 */ /* 0x000fe40007f1e0ff */
[----:B------:R-:W-:Y:S02]  /*0450*/  IADD3 R6, PT, PT, R6, 0x4000, RZ ;  /* 0x0000400006067810 */ /* 0x000fe40007ffe0ff */
[----:B0-----:R-:W-:Y:S01]  /*0460*/  IADD3.X R5, PT, PT, RZ, R5, RZ, P0, !PT ;  /* 0x00000005ff057210 */ /* 0x001fe200007fe4ff */
[----:B--2---:R-:W-:-:S04]  /*0470*/  IMAD R8, R16, R17, R8 ;  /* 0x0000001110087224 */ /* 0x004fc800078e0208 */
[----:B---3--:R-:W-:-:S04]  /*0480*/  IMAD R8, R14, R15, R8 ;  /* 0x0000000f0e087224 */ /* 0x008fc800078e0208 */
[----:B----4-:R-:W-:-:S04]  /*0490*/  IMAD R8, R18, R19, R8 ;  /* 0x0000001312087224 */ /* 0x010fc800078e0208 */
[----:B-----5:R-:W-:-:S04]  /*04a0*/  IMAD R8, R20, R21, R8 ;  /* 0x0000001514087224 */ /* 0x020fc800078e0208 */
[----:B------:R-:W-:-:S04]  /*04b0*/  IMAD R8, R22, R23, R8 ;  /* 0x0000001716087224 */ /* 0x000fc800078e0208 */
[----:B------:R-:W-:-:S04]  /*04c0*/  IMAD R8, R24, R25, R8 ;  /* 0x0000001918087224 */ /* 0x000fc800078e0208 */
[----:B------:R-:W-:-:S04]  /*04d0*/  IMAD R8, R13, R12, R8 ;  /* 0x0000000c0d087224 */ /* 0x000fc800078e0208 */
[----:B------:R-:W-:Y:S01]  /*04e0*/  IMAD R14, R26, R27, R8 ;  /* 0x0000001b1a0e7224 */ /* 0x000fe200078e0208 */
[----:B------:R-:W-:Y:S06]  /*04f0*/  BRA.U UP0, `(.L_x_0) ;  /* 0xfffffffd00187547 */ /* 0x000fec000b83ffff */
[----:B------:R-:W0:Y:S01]  /*0500*/  LDC.64 R2, c[0x0][0x390] ;  /* 0x0000e400ff027b82 */ /* 0x000e220000000a00 */
[----:B------:R-:W-:-:S05]  /*0510*/  LEA R7, R7, R0, 0xa ;  /* 0x0000000007077211 */ /* 0x000fca00078e50ff */
[----:B0-----:R-:W-:-:S05]  /*0520*/  IMAD.WIDE R2, R7, 0x4, R2 ;  /* 0x0000000407027825 */ /* 0x001fca00078e0202 */
[----:B------:R-:W-:Y:S01]  /*0530*/  STG.E desc[UR8][R2.64], R14 ;  /* 0x0000000e02007986 */ /* 0x000fe2000c101908 */
[----:B------:R-:W-:Y:S05]  /*0540*/  EXIT ;  /* 0x000000000000794d */ /* 0x000fea0003800000 */
.L_x_1:
[----:B------:R-:W-:-:S00]  /*0550*/  BRA `(.L_x_1) ;  /* 0xfffffffc00fc7947 */ /* 0x000fc0000383ffff */
[----:B------:R-:W-:-:S00]  /*0560*/  NOP ;  /* 0x0000000000007918 */ /* 0x000fc00000000000 */
        /* <DEDUP_REMOVED lines=9> */
.L_x_2:


//--------------------- .nv.shared.reserved.0     --------------------------
	.section	.nv.shared.reserved.0,"aw",@nobits
	.weak		__nv_reservedSMEM_offset_0_alias
	.size		__nv_reservedSMEM_offset_0_alias, 0, 64
	.other		__nv_reservedSMEM_offset_0_alias,@"STO_CUDA_RESERVED_SHARED STV_DEFAULT"
__nv_reservedSMEM_offset_0_alias:
	.zero		0
	.zero		64


//--------------------- .nv.constant0._Z10Matrix_addPiS_S_ --------------------------
	.section	.nv.constant0._Z10Matrix_addPiS_S_,"a",@progbits
	.sectionflags	@""
	.align	4
.nv.constant0._Z10Matrix_addPiS_S_:
	.zero		920


//--------------------- SYMBOLS --------------------------

	.type		.nv.reservedSmem.offset0,@object
	.size		.nv.reservedSmem.offset0,0x4
